//
// Generated by NVIDIA NVVM Compiler
//
// Compiler Build ID: CL-36424714
// Cuda compilation tools, release 13.0, V13.0.88
// Based on NVVM 20.0.0
//

.version 9.0
.target sm_100
.address_size 64

	// .globl	_Z8mykernalPiS_S_i

.visible .entry _Z8mykernalPiS_S_i(
	.param .u64 .ptr .align 1 _Z8mykernalPiS_S_i_param_0,
	.param .u64 .ptr .align 1 _Z8mykernalPiS_S_i_param_1,
	.param .u64 .ptr .align 1 _Z8mykernalPiS_S_i_param_2,
	.param .u32 _Z8mykernalPiS_S_i_param_3
)
{
	.reg .pred 	%p<2>;
	.reg .b32 	%r<6>;
	.reg .b64 	%rd<11>;

	ld.param.u64 	%rd1, [_Z8mykernalPiS_S_i_param_0];
	ld.param.u64 	%rd2, [_Z8mykernalPiS_S_i_param_1];
	ld.param.u64 	%rd3, [_Z8mykernalPiS_S_i_param_2];
	ld.param.u32 	%r2, [_Z8mykernalPiS_S_i_param_3];
	mov.u32 	%r1, %tid.x;
	setp.ge.s32 	%p1, %r1, %r2;
	@%p1 bra 	$L__BB0_2;
	cvta.to.global.u64 	%rd4, %rd1;
	cvta.to.global.u64 	%rd5, %rd2;
	cvta.to.global.u64 	%rd6, %rd3;
	mul.wide.u32 	%rd7, %r1, 4;
	add.s64 	%rd8, %rd4, %rd7;
	ld.global.u32 	%r3, [%rd8];
	add.s64 	%rd9, %rd5, %rd7;
	ld.global.u32 	%r4, [%rd9];
	add.s32 	%r5, %r4, %r3;
	add.s64 	%rd10, %rd6, %rd7;
	st.global.u32 	[%rd10], %r5;
$L__BB0_2:
	ret;

}


// ===== COMPILED SASS (sm_100) =====

	.target	sm_100

	.elftype	@"ET_EXEC"


//--------------------- .note.nv.tkinfo           --------------------------
	.section	.note.nv.tkinfo,"",@"SHT_NOTE"
	.sectionflags	@"SHF_NOTE_NV_TKINFO"
	.tkinfo
        /*0018*/ 	.word	0x00000002
        /*0030*/ 	.string	""
        /*0030*/ 	.string	"ptxas"
        /*0030*/ 	.string	"Cuda compilation tools, release 13.0, V13.0.88"
        /*0030*/ 	.string	"Build cuda_13.0.r13.0/compiler.36424714_0"
        /*0030*/ 	.string	"-arch sm_100 -m 64 "



//--------------------- .note.nv.cuinfo           --------------------------
	.section	.note.nv.cuinfo,"",@"SHT_NOTE"
	.sectionflags	@"SHF_NOTE_NV_CUINFO"
        /*0018*/ 	.short	0x0002
        /*001a*/ 	.short	0x0064
        /*001c*/ 	.short	0x0082
	.zero		2


//--------------------- .nv.info                  --------------------------
	.section	.nv.info,"",@"SHT_CUDA_INFO"
	.align	4


	//----- nvinfo : EIATTR_REGCOUNT
	.align		4
        /*0000*/ 	.byte	0x04, 0x2f
        /*0002*/ 	.short	(.L_1 - .L_0)
	.align		4
.L_0:
        /*0004*/ 	.word	index@(_Z8mykernalPiS_S_i)
        /*0008*/ 	.word	0x0000000c


	//----- nvinfo : EIATTR_FRAME_SIZE
	.align		4
.L_1:
        /*000c*/ 	.byte	0x04, 0x11
        /*000e*/ 	.short	(.L_3 - .L_2)
	.align		4
.L_2:
        /*0010*/ 	.word	index@(_Z8mykernalPiS_S_i)
        /*0014*/ 	.word	0x00000000


	//----- nvinfo : EIATTR_MIN_STACK_SIZE
	.align		4
.L_3:
        /*0018*/ 	.byte	0x04, 0x12
        /*001a*/ 	.short	(.L_5 - .L_4)
	.align		4
.L_4:
        /*001c*/ 	.word	index@(_Z8mykernalPiS_S_i)
        /*0020*/ 	.word	0x00000000
.L_5:


//--------------------- .nv.compat                --------------------------
	.section	.nv.compat,"",@"SHT_CUDA_COMPAT_INFO"
	.align	4
        /*0000*/ 	.byte	0x02, 0x09, 0x00, 0x00, 0x02, 0x02, 0x01, 0x00, 0x02, 0x05, 0x05, 0x00, 0x03, 0x07, 0x01, 0x01
        /*0010*/ 	.byte	0x02, 0x03, 0x00, 0x00, 0x02, 0x06, 0x01, 0x00, 0x04, 0x0b, 0x08, 0x00, 0x09, 0x00, 0x00, 0x00
        /*0020*/ 	.byte	0x00, 0x00, 0x00, 0x00


//--------------------- .nv.info._Z8mykernalPiS_S_i --------------------------
	.section	.nv.info._Z8mykernalPiS_S_i,"",@"SHT_CUDA_INFO"
	.sectionflags	@""
	.align	4


	//----- nvinfo : EIATTR_CUDA_API_VERSION
	.align		4
        /*0000*/ 	.byte	0x04, 0x37
        /*0002*/ 	.short	(.L_7 - .L_6)
.L_6:
        /*0004*/ 	.word	0x00000082


	//----- nvinfo : EIATTR_KPARAM_INFO
	.align		4
.L_7:
        /*0008*/ 	.byte	0x04, 0x17
        /*000a*/ 	.short	(.L_9 - .L_8)
.L_8:
        /*000c*/ 	.word	0x00000000
        /*0010*/ 	.short	0x0003
        /*0012*/ 	.short	0x0018
        /*0014*/ 	.byte	0x00, 0xf0, 0x11, 0x00


	//----- nvinfo : EIATTR_KPARAM_INFO
	.align		4
.L_9:
        /*0018*/ 	.byte	0x04, 0x17
        /*001a*/ 	.short	(.L_11 - .L_10)
.L_10:
        /*001c*/ 	.word	0x00000000
        /*0020*/ 	.short	0x0002
        /*0022*/ 	.short	0x0010
        /*0024*/ 	.byte	0x00, 0xf5, 0x21, 0x00


	//----- nvinfo : EIATTR_KPARAM_INFO
	.align		4
.L_11:
        /*0028*/ 	.byte	0x04, 0x17
        /*002a*/ 	.short	(.L_13 - .L_12)
.L_12:
        /*002c*/ 	.word	0x00000000
        /*0030*/ 	.short	0x0001
        /*0032*/ 	.short	0x0008
        /*0034*/ 	.byte	0x00, 0xf5, 0x21, 0x00


	//----- nvinfo : EIATTR_KPARAM_INFO
	.align		4
.L_13:
        /*0038*/ 	.byte	0x04, 0x17
        /*003a*/ 	.short	(.L_15 - .L_14)
.L_14:
        /*003c*/ 	.word	0x00000000
        /*0040*/ 	.short	0x0000
        /*0042*/ 	.short	0x0000
        /*0044*/ 	.byte	0x00, 0xf5, 0x21, 0x00


	//----- nvinfo : EIATTR_SPARSE_MMA_MASK
	.align		4
.L_15:
        /*0048*/ 	.byte	0x03, 0x50
        /*004a*/ 	.short	0x0000


	//----- nvinfo : EIATTR_MAXREG_COUNT
	.align		4
        /*004c*/ 	.byte	0x03, 0x1b
        /*004e*/ 	.short	0x00ff


	//----- nvinfo : EIATTR_MERCURY_ISA_VERSION
	.align		4
        /*0050*/ 	.byte	0x03, 0x5f
        /*0052*/ 	.short	0x0101


	//----- nvinfo : EIATTR_VRC_CTA_INIT_COUNT
	.align		4
        /*0054*/ 	.byte	0x02, 0x4a
	.zero		1
	.zero		1


	//----- nvinfo : EIATTR_EXIT_INSTR_OFFSETS
	.align		4
        /*0058*/ 	.byte	0x04, 0x1c
        /*005a*/ 	.short	(.L_17 - .L_16)


	//   ....[0]....
.L_16:
        /*005c*/ 	.word	0x00000040


	//   ....[1]....
        /*0060*/ 	.word	0x00000100


	//----- nvinfo : EIATTR_CBANK_PARAM_SIZE
	.align		4
.L_17:
        /*0064*/ 	.byte	0x03, 0x19
        /*0066*/ 	.short	0x001c


	//----- nvinfo : EIATTR_PARAM_CBANK
	.align		4
        /*0068*/ 	.byte	0x04, 0x0a
        /*006a*/ 	.short	(.L_19 - .L_18)
	.align		4
.L_18:
        /*006c*/ 	.word	index@(.nv.constant0._Z8mykernalPiS_S_i)
        /*0070*/ 	.short	0x0380
        /*0072*/ 	.short	0x001c


	//----- nvinfo : EIATTR_SW_WAR
	.align		4
.L_19:
        /*0074*/ 	.byte	0x04, 0x36
        /*0076*/ 	.short	(.L_21 - .L_20)
.L_20:
        /*0078*/ 	.word	0x00000008
.L_21:


//--------------------- .nv.callgraph             --------------------------
	.section	.nv.callgraph,"",@"SHT_CUDA_CALLGRAPH"
	.align	4
	.sectionentsize	8
	.align		4
        /*0000*/ 	.word	0x00000000
	.align		4
        /*0004*/ 	.word	0xffffffff
	.align		4
        /*0008*/ 	.word	0x00000000
	.align		4
        /*000c*/ 	.word	0xfffffffe
	.align		4
        /*0010*/ 	.word	0x00000000
	.align		4
        /*0014*/ 	.word	0xfffffffd
	.align		4
        /*0018*/ 	.word	0x00000000
	.align		4
        /*001c*/ 	.word	0xfffffffc


//--------------------- .text._Z8mykernalPiS_S_i  --------------------------
	.section	.text._Z8mykernalPiS_S_i,"ax",@progbits
	.align	128
        .global         _Z8mykernalPiS_S_i
        .type           _Z8mykernalPiS_S_i,@function
        .size           _Z8mykernalPiS_S_i,(.L_x_1 - _Z8mykernalPiS_S_i)
        .other          _Z8mykernalPiS_S_i,@"STO_CUDA_ENTRY STV_DEFAULT"
_Z8mykernalPiS_S_i:
.text._Z8mykernalPiS_S_i:
[----:B------:R-:W-:Y:S01]  /*0000*/  LDC R1, c[0x0][0x37c] ;  /* 0x0000df00ff017b82 */ /* 0x000fe20000000800 */
[----:B------:R-:W0:Y:S01]  /*0010*/  S2R R9, SR_TID.X ;  /* 0x0000000000097919 */ /* 0x000e220000002100 */
[----:B------:R-:W0:Y:S02]  /*0020*/  LDCU UR4, c[0x0][0x398] ;  /* 0x00007300ff0477ac */ /* 0x000e240008000800 */
[----:B0-----:R-:W-:-:S13]  /*0030*/  ISETP.GE.AND P0, PT, R9, UR4, PT ;  /* 0x0000000409007c0c */ /* 0x001fda000bf06270 */
[----:B------:R-:W-:Y:S05]  /*0040*/  @P0 EXIT ;  /* 0x000000000000094d */ /* 0x000fea0003800000 */
[----:B------:R-:W0:Y:S01]  /*0050*/  LDC.64 R2, c[0x0][0x380] ;  /* 0x0000e000ff027b82 */ /* 0x000e220000000a00 */
[----:B------:R-:W1:Y:S07]  /*0060*/  LDCU.64 UR4, c[0x0][0x358] ;  /* 0x00006b00ff0477ac */ /* 0x000e6e0008000a00 */
[----:B------:R-:W2:Y:S08]  /*0070*/  LDC.64 R4, c[0x0][0x388] ;  /* 0x0000e200ff047b82 */ /* 0x000eb00000000a00 */
[----:B------:R-:W3:Y:S01]  /*0080*/  LDC.64 R6, c[0x0][0x390] ;  /* 0x0000e400ff067b82 */ /* 0x000ee20000000a00 */
[----:B0-----:R-:W-:-:S06]  /*0090*/  IMAD.WIDE.U32 R2, R9, 0x4, R2 ;  /* 0x0000000409027825 */ /* 0x001fcc00078e0002 */
[----:B-1----:R-:W4:Y:S01]  /*00a0*/  LDG.E R2, desc[UR4][R2.64] ;  /* 0x0000000402027981 */ /* 0x002f22000c1e1900 */
[----:B--2---:R-:W-:-:S06]  /*00b0*/  IMAD.WIDE.U32 R4, R9, 0x4, R4 ;  /* 0x0000000409047825 */ /* 0x004fcc00078e0004 */
[----:B------:R-:W4:Y:S01]  /*00c0*/  LDG.E R5, desc[UR4][R4.64] ;  /* 0x0000000404057981 */ /* 0x000f22000c1e1900 */
[----:B---3--:R-:W-:Y:S01]  /*00d0*/  IMAD.WIDE.U32 R6, R9, 0x4, R6 ;  /* 0x0000000409067825 */ /* 0x008fe200078e0006 */
[----:B----4-:R-:W-:-:S05]  /*00e0*/  IADD3 R9, PT, PT, R2, R5, RZ ;  /* 0x0000000502097210 */ /* 0x010fca0007ffe0ff */
[----:B------:R-:W-:Y:S01]  /*00f0*/  STG.E desc[UR4][R6.64], R9 ;  /* 0x0000000906007986 */ /* 0x000fe2000c101904 */
[----:B------:R-:W-:Y:S05]  /*0100*/  EXIT ;  /* 0x000000000000794d */ /* 0x000fea0003800000 */
.L_x_0:
[----:B------:R-:W-:-:S00]  /*0110*/  BRA `(.L_x_0) ;  /* 0xfffffffc00fc7947 */ /* 0x000fc0000383ffff */
[----:B------:R-:W-:-:S00]  /*0120*/  NOP ;  /* 0x0000000000007918 */ /* 0x000fc00000000000 */
        /* <DEDUP_REMOVED lines=13> */
.L_x_1:


//--------------------- .nv.shared.reserved.0     --------------------------
	.section	.nv.shared.reserved.0,"aw",@nobits
	.weak		__nv_reservedSMEM_offset_0_alias
	.size		__nv_reservedSMEM_offset_0_alias, 0, 64
	.other		__nv_reservedSMEM_offset_0_alias,@"STO_CUDA_RESERVED_SHARED STV_DEFAULT"
__nv_reservedSMEM_offset_0_alias:
	.zero		0
	.zero		64


//--------------------- .nv.constant0._Z8mykernalPiS_S_i --------------------------
	.section	.nv.constant0._Z8mykernalPiS_S_i,"a",@progbits
	.sectionflags	@""
	.align	4
.nv.constant0._Z8mykernalPiS_S_i:
	.zero		924


//--------------------- SYMBOLS --------------------------

	.type		.nv.reservedSmem.offset0,@object
	.size		.nv.reservedSmem.offset0,0x4
